	.headerflags	@"EF_CUDA_TEXMODE_UNIFIED EF_CUDA_64BIT_ADDRESS EF_CUDA_ACCELERATORS EF_CUDA_SM90 EF_CUDA_VIRTUAL_SM(EF_CUDA_SM90)"
	.elftype	@"ET_EXEC"


//--------------------- .nv.info                  --------------------------
	.section	.nv.info,"",@"SHT_CUDA_INFO"
	.align	4


	//----- nvinfo : EIATTR_REGCOUNT
	.align		4
        /*0000*/ 	.byte	0x04, 0x2f
        /*0002*/ 	.short	(.L_1 - .L_0)
	.align		4
.L_0:
        /*0004*/ 	.word	index@(triton_poi_fused_max_pool2d_with_indices_111)
        /*0008*/ 	.word	0x00000013


	//----- nvinfo : EIATTR_MIN_STACK_SIZE
	.align		4
.L_1:
        /*000c*/ 	.byte	0x04, 0x12
        /*000e*/ 	.short	(.L_3 - .L_2)
	.align		4
.L_2:
        /*0010*/ 	.word	index@(triton_poi_fused_max_pool2d_with_indices_111)
        /*0014*/ 	.word	0x00000000


	//----- nvinfo : EIATTR_FRAME_SIZE
	.align		4
.L_3:
        /*0018*/ 	.byte	0x04, 0x11
        /*001a*/ 	.short	(.L_5 - .L_4)
	.align		4
.L_4:
        /*001c*/ 	.word	index@(triton_poi_fused_max_pool2d_with_indices_111)
        /*0020*/ 	.word	0x00000000


	//----- nvinfo : EIATTR_MIN_STACK_SIZE
	.align		4
.L_5:
        /*0024*/ 	.byte	0x04, 0x12
        /*0026*/ 	.short	(.L_7 - .L_6)
	.align		4
.L_6:
        /*0028*/ 	.word	index@(triton_poi_fused_max_pool2d_with_indices_111)
        /*002c*/ 	.word	0x00000000
.L_7:


//--------------------- .nv.info.triton_poi_fused_max_pool2d_with_indices_111 --------------------------
	.section	.nv.info.triton_poi_fused_max_pool2d_with_indices_111,"",@"SHT_CUDA_INFO"
	.sectionflags	@""
	.align	4


	//----- nvinfo : EIATTR_CUDA_API_VERSION
	.align		4
        /*0000*/ 	.byte	0x04, 0x37
        /*0002*/ 	.short	(.L_9 - .L_8)
.L_8:
        /*0004*/ 	.word	0x0000007c


	//----- nvinfo : EIATTR_KPARAM_INFO
	.align		4
.L_9:
        /*0008*/ 	.byte	0x04, 0x17
        /*000a*/ 	.short	(.L_11 - .L_10)
.L_10:
        /*000c*/ 	.word	0x00000000
        /*0010*/ 	.short	0x0003
        /*0012*/ 	.short	0x0018
        /*0014*/ 	.byte	0x00, 0xf0, 0x11, 0x00


	//----- nvinfo : EIATTR_KPARAM_INFO
	.align		4
.L_11:
        /*0018*/ 	.byte	0x04, 0x17
        /*001a*/ 	.short	(.L_13 - .L_12)
.L_12:
        /*001c*/ 	.word	0x00000000
        /*0020*/ 	.short	0x0002
        /*0022*/ 	.short	0x0010
        /*0024*/ 	.byte	0x00, 0xf4, 0x21, 0x00


	//----- nvinfo : EIATTR_KPARAM_INFO
	.align		4
.L_13:
        /*0028*/ 	.byte	0x04, 0x17
        /*002a*/ 	.short	(.L_15 - .L_14)
.L_14:
        /*002c*/ 	.word	0x00000000
        /*0030*/ 	.short	0x0001
        /*0032*/ 	.short	0x0008
        /*0034*/ 	.byte	0x00, 0xf4, 0x21, 0x00


	//----- nvinfo : EIATTR_KPARAM_INFO
	.align		4
.L_15:
        /*0038*/ 	.byte	0x04, 0x17
        /*003a*/ 	.short	(.L_17 - .L_16)
.L_16:
        /*003c*/ 	.word	0x00000000
        /*0040*/ 	.short	0x0000
        /*0042*/ 	.short	0x0000
        /*0044*/ 	.byte	0x00, 0xf4, 0x21, 0x00


	//----- nvinfo : EIATTR_SPARSE_MMA_MASK
	.align		4
.L_17:
        /*0048*/ 	.byte	0x03, 0x50
        /*004a*/ 	.short	0x0000


	//----- nvinfo : EIATTR_MAXREG_COUNT
	.align		4
        /*004c*/ 	.byte	0x03, 0x1b
        /*004e*/ 	.short	0x00ff


	//----- nvinfo : EIATTR_EXIT_INSTR_OFFSETS
	.align		4
        /*0050*/ 	.byte	0x04, 0x1c
        /*0052*/ 	.short	(.L_19 - .L_18)


	//   ....[0]....
.L_18:
        /*0054*/ 	.word	0x00000440


	//   ....[1]....
        /*0058*/ 	.word	0x00000460


	//----- nvinfo : EIATTR_REQNTID
	.align		4
.L_19:
        /*005c*/ 	.byte	0x04, 0x10
        /*005e*/ 	.short	(.L_21 - .L_20)
.L_20:
        /*0060*/ 	.word	0x00000080
        /*0064*/ 	.word	0x00000001
        /*0068*/ 	.word	0x00000001


	//----- nvinfo : EIATTR_CBANK_PARAM_SIZE
	.align		4
.L_21:
        /*006c*/ 	.byte	0x03, 0x19
        /*006e*/ 	.short	0x001c


	//----- nvinfo : EIATTR_PARAM_CBANK
	.align		4
        /*0070*/ 	.byte	0x04, 0x0a
        /*0072*/ 	.short	(.L_23 - .L_22)
	.align		4
.L_22:
        /*0074*/ 	.word	index@(.nv.constant0.triton_poi_fused_max_pool2d_with_indices_111)
        /*0078*/ 	.short	0x0210
        /*007a*/ 	.short	0x001c


	//----- nvinfo : EIATTR_SW_WAR
	.align		4
.L_23:
        /*007c*/ 	.byte	0x04, 0x36
        /*007e*/ 	.short	(.L_25 - .L_24)
.L_24:
        /*0080*/ 	.word	0x00000008
.L_25:


//--------------------- .nv.callgraph             --------------------------
	.section	.nv.callgraph,"",@"SHT_CUDA_CALLGRAPH"
	.align	4
	.sectionentsize	8
	.align		4
        /*0000*/ 	.word	0x00000000
	.align		4
        /*0004*/ 	.word	0xffffffff
	.align		4
        /*0008*/ 	.word	0x00000000
	.align		4
        /*000c*/ 	.word	0xfffffffe
	.align		4
        /*0010*/ 	.word	0x00000000
	.align		4
        /*0014*/ 	.word	0xfffffffd
	.align		4
        /*0018*/ 	.word	0x00000000
	.align		4
        /*001c*/ 	.word	0xfffffffc


//--------------------- .text.triton_poi_fused_max_pool2d_with_indices_111 --------------------------
	.section	.text.triton_poi_fused_max_pool2d_with_indices_111,"ax",@progbits
	.align	128
        .global         triton_poi_fused_max_pool2d_with_indices_111
        .type           triton_poi_fused_max_pool2d_with_indices_111,@function
        .size           triton_poi_fused_max_pool2d_with_indices_111,(.L_x_1 - triton_poi_fused_max_pool2d_with_indices_111)
        .other          triton_poi_fused_max_pool2d_with_indices_111,@"STO_CUDA_ENTRY STV_DEFAULT"
triton_poi_fused_max_pool2d_with_indices_111:
.text.triton_poi_fused_max_pool2d_with_indices_111:
[----:B------:R-:W0:Y:S02]  /*0000*/  LDC R1, c[0x0][0x28] ;  /* 0x00000a00ff017b82 */ /* 0x000e240000000800 */
[----:B------:R-:W1:Y:S01]  /*0010*/  S2R R7, SR_CTAID.X ;  /* 0x0000000000077919 */ /* 0x000e620000002500 */
[----:B------:R-:W2:Y:S01]  /*0020*/  LDC.64 R2, c[0x0][0x210] ;  /* 0x00008400ff027b82 */ /* 0x000ea20000000a00 */
[----:B------:R-:W-:Y:S02]  /*0030*/  CS2R R12, SRZ ;  /* 0x00000000000c7805 */ /* 0x000fe4000001ff00 */
[----:B------:R-:W-:Y:S01]  /*0040*/  CS2R R14, SRZ ;  /* 0x00000000000e7805 */ /* 0x000fe2000001ff00 */
[----:B------:R-:W3:Y:S01]  /*0050*/  S2R R4, SR_TID.X ;  /* 0x0000000000047919 */ /* 0x000ee20000002100 */
[----:B------:R-:W-:Y:S01]  /*0060*/  ULDC.64 UR4, c[0x0][0x208] ;  /* 0x0000820000047ab9 */ /* 0x000fe20000000a00 */
[----:B------:R-:W-:Y:S01]  /*0070*/  IMAD.MOV.U32 R10, RZ, RZ, RZ ;  /* 0x000000ffff0a7224 */ /* 0x000fe200078e00ff */
[----:B------:R-:W-:Y:S01]  /*0080*/  ULDC.64 UR6, c[0x0][0x220] ;  /* 0x0000880000067ab9 */ /* 0x000fe20000000a00 */
[----:B-1----:R-:W-:Y:S01]  /*0090*/  SHF.R.U32.HI R6, RZ, 0x17, R7 ;  /* 0x00000017ff067819 */ /* 0x002fe20000011607 */
[----:B------:R-:W-:-:S03]  /*00a0*/  IMAD.SHL.U32 R0, R7, 0x100, RZ ;  /* 0x0000010007007824 */ /* 0x000fc600078e00ff */
[----:B------:R-:W-:Y:S01]  /*00b0*/  SGXT.U32 R6, R6, 0x1 ;  /* 0x000000010606781a */ /* 0x000fe20000000000 */
[----:B---3--:R-:W-:Y:S02]  /*00c0*/  IMAD.SHL.U32 R4, R4, 0x2, RZ ;  /* 0x0000000204047824 */ /* 0x008fe400078e00ff */
[----:B------:R-:W-:-:S03]  /*00d0*/  VIADD R5, R0, 0x1 ;  /* 0x0000000100057836 */ /* 0x000fc60000000000 */
[----:B------:R-:W-:Y:S01]  /*00e0*/  LOP3.LUT R0, R4, 0xfe, RZ, 0xc0, !PT ;  /* 0x000000fe04007812 */ /* 0x000fe200078ec0ff */
[----:B------:R-:W-:-:S03]  /*00f0*/  IMAD.IADD R6, R5, 0x1, R6 ;  /* 0x0000000105067824 */ /* 0x000fc600078e0206 */
[----:B------:R-:W-:Y:S02]  /*0100*/  PRMT R0, R0, 0x6540, R7 ;  /* 0x0000654000007816 */ /* 0x000fe40000000007 */
[----:B------:R-:W-:Y:S02]  /*0110*/  LOP3.LUT R6, R6, 0x7fffff02, RZ, 0xc0, !PT ;  /* 0x7fffff0206067812 */ /* 0x000fe400078ec0ff */
[C---:B------:R-:W-:Y:S01]  /*0120*/  ISETP.GE.AND P0, PT, R0.reuse, 0x100, PT ;  /* 0x000001000000780c */ /* 0x040fe20003f06270 */
[----:B------:R-:W-:Y:S02]  /*0130*/  IMAD.SHL.U32 R7, R0, 0x4, RZ ;  /* 0x0000000400077824 */ /* 0x000fe400078e00ff */
[----:B------:R-:W-:-:S04]  /*0140*/  IMAD.IADD R6, R5, 0x1, -R6 ;  /* 0x0000000105067824 */ /* 0x000fc800078e0a06 */
[----:B------:R-:W-:-:S04]  /*0150*/  IMAD R11, R6, 0x2, R7 ;  /* 0x00000002060b7824 */ /* 0x000fc800078e0207 */
[----:B--2---:R-:W-:-:S04]  /*0160*/  IMAD.WIDE R4, R11, 0x4, R2 ;  /* 0x000000040b047825 */ /* 0x004fc800078e0202 */
[----:B------:R-:W-:Y:S01]  /*0170*/  VIADD R9, R11, 0x4 ;  /* 0x000000040b097836 */ /* 0x000fe20000000000 */
[----:B------:R-:W2:Y:S01]  /*0180*/  @!P0 LDG.E.EL R12, desc[UR4][R4.64] ;  /* 0x00000004040c8981 */ /* 0x000ea2000c2e1900 */
[----:B------:R-:W-:Y:S02]  /*0190*/  IMAD.MOV.U32 R16, RZ, RZ, RZ ;  /* 0x000000ffff107224 */ /* 0x000fe400078e00ff */
[--C-:B------:R-:W-:Y:S01]  /*01a0*/  IMAD.WIDE R6, R7, 0x4, R2.reuse ;  /* 0x0000000407067825 */ /* 0x100fe200078e0202 */
[----:B------:R1:W2:Y:S03]  /*01b0*/  @!P0 LDG.E.EL R15, desc[UR4][R4.64+0x4] ;  /* 0x00000404040f8981 */ /* 0x0002a6000c2e1900 */
[----:B------:R-:W-:Y:S01]  /*01c0*/  IMAD.WIDE R8, R9, 0x4, R2 ;  /* 0x0000000409087825 */ /* 0x000fe200078e0202 */
[----:B------:R-:W3:Y:S04]  /*01d0*/  @!P0 LDG.E.EL R10, desc[UR4][R6.64] ;  /* 0x00000004060a8981 */ /* 0x000ee8000c2e1900 */
[----:B------:R-:W3:Y:S04]  /*01e0*/  @!P0 LDG.E.EL R16, desc[UR4][R6.64+0x4] ;  /* 0x0000040406108981 */ /* 0x000ee8000c2e1900 */
[----:B------:R-:W4:Y:S04]  /*01f0*/  @!P0 LDG.E.EL R14, desc[UR4][R8.64] ;  /* 0x00000004080e8981 */ /* 0x000f28000c2e1900 */
[----:B------:R-:W5:Y:S01]  /*0200*/  @!P0 LDG.E.EL R13, desc[UR4][R6.64+0x10] ;  /* 0x00001004060d8981 */ /* 0x000f62000c2e1900 */
[----:B------:R-:W-:Y:S01]  /*0210*/  VIADD R11, R11, 0x5 ;  /* 0x000000050b0b7836 */ /* 0x000fe20000000000 */
[----:B-1----:R-:W-:-:S03]  /*0220*/  CS2R R4, SRZ ;  /* 0x0000000000047805 */ /* 0x002fc6000001ff00 */
[----:B------:R-:W-:-:S03]  /*0230*/  IMAD.WIDE R2, R11, 0x4, R2 ;  /* 0x000000040b027825 */ /* 0x000fc600078e0202 */
[----:B------:R-:W5:Y:S04]  /*0240*/  @!P0 LDG.E.EL R4, desc[UR4][R6.64+0x14] ;  /* 0x0000140406048981 */ /* 0x000f68000c2e1900 */
[----:B------:R1:W5:Y:S02]  /*0250*/  @!P0 LDG.E.EL R5, desc[UR4][R2.64] ;  /* 0x0000000402058981 */ /* 0x000364000c2e1900 */
[----:B-1----:R-:W1:Y:S02]  /*0260*/  LDC.64 R2, c[0x0][0x218] ;  /* 0x00008600ff027b82 */ /* 0x002e640000000a00 */
[----:B-1----:R-:W-:Y:S01]  /*0270*/  IMAD.WIDE R2, R0, 0x4, R2 ;  /* 0x0000000400027825 */ /* 0x002fe200078e0202 */
[C---:B--2---:R-:W-:Y:S02]  /*0280*/  FSETP.GT.AND P2, PT, R15.reuse, R12, PT ;  /* 0x0000000c0f00720b */ /* 0x044fe40003f44000 */
[----:B------:R-:W-:-:S02]  /*0290*/  FSETP.NAN.AND P3, PT, R15, R15, PT ;  /* 0x0000000f0f00720b */ /* 0x000fc40003f68000 */
[----:B------:R-:W-:Y:S02]  /*02a0*/  SEL R7, RZ, 0x1, !P2 ;  /* 0x00000001ff077807 */ /* 0x000fe40005000000 */
[C---:B---3--:R-:W-:Y:S02]  /*02b0*/  FSETP.GT.AND P1, PT, R16.reuse, R10, PT ;  /* 0x0000000a1000720b */ /* 0x048fe40003f24000 */
[----:B------:R-:W-:Y:S02]  /*02c0*/  FSETP.NAN.AND P6, PT, R16, R16, PT ;  /* 0x000000101000720b */ /* 0x000fe40003fc8000 */
[----:B----4-:R-:W-:-:S03]  /*02d0*/  FSETP.NAN.AND P5, PT, R14, R14, PT ;  /* 0x0000000e0e00720b */ /* 0x010fc60003fa8000 */
[----:B------:R-:W-:Y:S02]  /*02e0*/  @!P2 SEL R15, R15, R12, P3 ;  /* 0x0000000c0f0fa207 */ /* 0x000fe40001800000 */
[----:B-----5:R-:W-:Y:S02]  /*02f0*/  FSETP.NAN.AND P3, PT, R13, R13, PT ;  /* 0x0000000d0d00720b */ /* 0x020fe40003f68000 */
[----:B------:R-:W-:Y:S02]  /*0300*/  FSETP.GEU.AND P4, PT, R15, R14, PT ;  /* 0x0000000e0f00720b */ /* 0x000fe40003f8e000 */
[----:B------:R-:W-:Y:S02]  /*0310*/  SEL R6, RZ, 0x1, !P1 ;  /* 0x00000001ff067807 */ /* 0x000fe40004800000 */
[----:B------:R-:W-:Y:S02]  /*0320*/  @!P1 SEL R16, R16, R10, P6 ;  /* 0x0000000a10109207 */ /* 0x000fe40003000000 */
[----:B------:R-:W-:-:S02]  /*0330*/  FSETP.NAN.AND P6, PT, R4, R4, PT ;  /* 0x000000040400720b */ /* 0x000fc40003fc8000 */
[----:B------:R-:W-:Y:S02]  /*0340*/  @!P5 SEL R14, R14, R15, !P4 ;  /* 0x0000000f0e0ed207 */ /* 0x000fe40006000000 */
[----:B------:R-:W-:Y:S02]  /*0350*/  FSETP.GEU.AND P5, PT, R16, R13, PT ;  /* 0x0000000d1000720b */ /* 0x000fe40003fae000 */
[-C--:B------:R-:W-:Y:S02]  /*0360*/  FSETP.GEU.AND P2, PT, R14, R5.reuse, PT ;  /* 0x000000050e00720b */ /* 0x080fe40003f4e000 */
[----:B------:R-:W-:Y:S02]  /*0370*/  @!P3 SEL R13, R13, R16, !P5 ;  /* 0x000000100d0db207 */ /* 0x000fe40006800000 */
[----:B------:R-:W-:Y:S02]  /*0380*/  FSETP.NAN.AND P3, PT, R5, R5, PT ;  /* 0x000000050500720b */ /* 0x000fe40003f68000 */
[----:B------:R-:W-:-:S02]  /*0390*/  FSETP.GEU.AND P1, PT, R13, R4, PT ;  /* 0x000000040d00720b */ /* 0x000fc40003f2e000 */
[----:B------:R-:W-:Y:S02]  /*03a0*/  SEL R8, R6, 0x2, P5 ;  /* 0x0000000206087807 */ /* 0x000fe40002800000 */
[----:B------:R-:W-:Y:S02]  /*03b0*/  SEL R7, R7, 0x2, P4 ;  /* 0x0000000207077807 */ /* 0x000fe40002000000 */
[----:B------:R-:W-:Y:S02]  /*03c0*/  SEL R8, R8, 0x3, P1 ;  /* 0x0000000308087807 */ /* 0x000fe40000800000 */
[----:B------:R-:W-:Y:S02]  /*03d0*/  SEL R7, R7, 0x3, P2 ;  /* 0x0000000307077807 */ /* 0x000fe40001000000 */
[----:B------:R-:W-:Y:S02]  /*03e0*/  @!P6 SEL R4, R4, R13, !P1 ;  /* 0x0000000d0404e207 */ /* 0x000fe40004800000 */
[----:B------:R-:W-:Y:S01]  /*03f0*/  @!P3 SEL R5, R5, R14, !P2 ;  /* 0x0000000e0505b207 */ /* 0x000fe20005000000 */
[----:B------:R-:W-:Y:S01]  /*0400*/  IMAD R9, R7, 0x100, R8 ;  /* 0x0000010007097824 */ /* 0x000fe200078e0208 */
[----:B------:R-:W-:-:S03]  /*0410*/  IADD3 R6, P3, R0, UR6, RZ ;  /* 0x0000000600067c10 */ /* 0x000fc6000ff7e0ff */
[----:B------:R1:W-:Y:S01]  /*0420*/  @!P0 STG.E.64 desc[UR4][R2.64], R4 ;  /* 0x0000000402008986 */ /* 0x0003e2000c101b04 */
[----:B------:R-:W-:Y:S01]  /*0430*/  LEA.HI.X.SX32 R7, R0, UR7, 0x1, P3 ;  /* 0x0000000700077c11 */ /* 0x000fe200098f0eff */
[----:B------:R-:W-:Y:S08]  /*0440*/  @P0 EXIT ;  /* 0x000000000000094d */ /* 0x000ff00003800000 */
[----:B------:R-:W-:Y:S01]  /*0450*/  STG.E.U16 desc[UR4][R6.64], R9 ;  /* 0x0000000906007986 */ /* 0x000fe2000c101504 */
[----:B------:R-:W-:Y:S05]  /*0460*/  EXIT ;  /* 0x000000000000794d */ /* 0x000fea0003800000 */
.L_x_0:
[----:B------:R-:W-:-:S00]  /*0470*/  BRA `(.L_x_0) ;  /* 0xfffffffc00fc7947 */ /* 0x000fc0000383ffff */
[----:B------:R-:W-:-:S00]  /*0480*/  NOP ;  /* 0x0000000000007918 */ /* 0x000fc00000000000 */
[----:B------:R-:W-:-:S00]  /*0490*/  NOP ;  /* 0x0000000000007918 */ /* 0x000fc00000000000 */
[----:B------:R-:W-:-:S00]  /*04a0*/  NOP ;  /* 0x0000000000007918 */ /* 0x000fc00000000000 */
[----:B------:R-:W-:-:S00]  /*04b0*/  NOP ;  /* 0x0000000000007918 */ /* 0x000fc00000000000 */
[----:B------:R-:W-:-:S00]  /*04c0*/  NOP ;  /* 0x0000000000007918 */ /* 0x000fc00000000000 */
[----:B------:R-:W-:-:S00]  /*04d0*/  NOP ;  /* 0x0000000000007918 */ /* 0x000fc00000000000 */
[----:B------:R-:W-:-:S00]  /*04e0*/  NOP ;  /* 0x0000000000007918 */ /* 0x000fc00000000000 */
[----:B------:R-:W-:-:S00]  /*04f0*/  NOP ;  /* 0x0000000000007918 */ /* 0x000fc00000000000 */
.L_x_1:


//--------------------- .nv.constant0.triton_poi_fused_max_pool2d_with_indices_111 --------------------------
	.section	.nv.constant0.triton_poi_fused_max_pool2d_with_indices_111,"a",@progbits
	.sectionflags	@""
	.align	4
.nv.constant0.triton_poi_fused_max_pool2d_with_indices_111:
	.zero		556
